//
// Generated by NVIDIA NVVM Compiler
//
// Compiler Build ID: CL-36424714
// Cuda compilation tools, release 13.0, V13.0.88
// Based on NVVM 20.0.0
//

.version 9.0
.target sm_100
.address_size 64

	// .globl	_Z6kernelPfi
.global .align 4 .b8 __cudart_i2opi_f[24] = {65, 144, 67, 60, 153, 149, 98, 219, 192, 221, 52, 245, 209, 87, 39, 252, 41, 21, 68, 78, 110, 131, 249, 162};

.visible .entry _Z6kernelPfi(
	.param .u64 .ptr .align 1 _Z6kernelPfi_param_0,
	.param .u32 _Z6kernelPfi_param_1
)
{
	.local .align 4 .b8 	__local_depot0[28];
	.reg .b64 	%SP;
	.reg .b64 	%SPL;
	.reg .pred 	%p<17>;
	.reg .b32 	%r<85>;
	.reg .b32 	%f<53>;
	.reg .b64 	%rd<43>;
	.reg .b64 	%fd<5>;

	mov.u64 	%SPL, __local_depot0;
	ld.param.u64 	%rd16, [_Z6kernelPfi_param_0];
	ld.param.u32 	%r29, [_Z6kernelPfi_param_1];
	add.u64 	%rd1, %SPL, 0;
	mov.u32 	%r30, %tid.x;
	mov.u32 	%r31, %ctaid.x;
	mov.u32 	%r32, %ntid.x;
	mad.lo.s32 	%r33, %r31, %r32, %r30;
	add.s32 	%r1, %r33, %r29;
	cvt.rn.f32.s32 	%f1, %r1;
	mul.f32 	%f11, %f1, 0f3F22F983;
	cvt.rni.s32.f32 	%r84, %f11;
	cvt.rn.f32.s32 	%f12, %r84;
	fma.rn.f32 	%f13, %f12, 0fBFC90FDA, %f1;
	fma.rn.f32 	%f14, %f12, 0fB3A22168, %f13;
	fma.rn.f32 	%f52, %f12, 0fA7C234C5, %f14;
	abs.f32 	%f3, %f1;
	setp.ltu.f32 	%p1, %f3, 0f47CE4780;
	mov.u32 	%r80, %r84;
	mov.f32 	%f51, %f52;
	@%p1 bra 	$L__BB0_8;
	setp.neu.f32 	%p2, %f3, 0f7F800000;
	@%p2 bra 	$L__BB0_3;
	mov.f32 	%f17, 0f00000000;
	mul.rn.f32 	%f51, %f1, %f17;
	mov.b32 	%r80, 0;
	bra.uni 	$L__BB0_8;
$L__BB0_3:
	mov.b32 	%r3, %f1;
	shl.b32 	%r35, %r3, 8;
	or.b32  	%r4, %r35, -2147483648;
	mov.b64 	%rd39, 0;
	mov.b32 	%r77, 0;
	mov.u64 	%rd37, __cudart_i2opi_f;
	mov.u64 	%rd38, %rd1;
$L__BB0_4:
	.pragma "nounroll";
	ld.global.nc.u32 	%r36, [%rd37];
	mad.wide.u32 	%rd20, %r36, %r4, %rd39;
	shr.u64 	%rd39, %rd20, 32;
	st.local.u32 	[%rd38], %rd20;
	add.s32 	%r77, %r77, 1;
	add.s64 	%rd38, %rd38, 4;
	add.s64 	%rd37, %rd37, 4;
	setp.ne.s32 	%p3, %r77, 6;
	@%p3 bra 	$L__BB0_4;
	shr.u32 	%r37, %r3, 23;
	st.local.u32 	[%rd1+24], %rd39;
	and.b32  	%r7, %r37, 31;
	and.b32  	%r38, %r37, 224;
	add.s32 	%r39, %r38, -128;
	shr.u32 	%r40, %r39, 5;
	mul.wide.u32 	%rd21, %r40, 4;
	sub.s64 	%rd8, %rd1, %rd21;
	ld.local.u32 	%r78, [%rd8+24];
	ld.local.u32 	%r79, [%rd8+20];
	setp.eq.s32 	%p4, %r7, 0;
	@%p4 bra 	$L__BB0_7;
	shf.l.wrap.b32 	%r78, %r79, %r78, %r7;
	ld.local.u32 	%r41, [%rd8+16];
	shf.l.wrap.b32 	%r79, %r41, %r79, %r7;
$L__BB0_7:
	shr.u32 	%r42, %r78, 30;
	shf.l.wrap.b32 	%r43, %r79, %r78, 2;
	shl.b32 	%r44, %r79, 2;
	shr.u32 	%r45, %r43, 31;
	add.s32 	%r46, %r45, %r42;
	neg.s32 	%r47, %r46;
	setp.lt.s32 	%p5, %r1, 0;
	selp.b32 	%r80, %r47, %r46, %p5;
	xor.b32  	%r48, %r43, %r3;
	shr.s32 	%r49, %r43, 31;
	xor.b32  	%r50, %r49, %r43;
	xor.b32  	%r51, %r49, %r44;
	cvt.u64.u32 	%rd22, %r50;
	shl.b64 	%rd23, %rd22, 32;
	cvt.u64.u32 	%rd24, %r51;
	or.b64  	%rd25, %rd23, %rd24;
	cvt.rn.f64.s64 	%fd1, %rd25;
	mul.f64 	%fd2, %fd1, 0d3BF921FB54442D19;
	cvt.rn.f32.f64 	%f15, %fd2;
	neg.f32 	%f16, %f15;
	setp.lt.s32 	%p6, %r48, 0;
	selp.f32 	%f51, %f16, %f15, %p6;
$L__BB0_8:
	setp.ltu.f32 	%p7, %f3, 0f47CE4780;
	mul.rn.f32 	%f18, %f51, %f51;
	and.b32  	%r53, %r80, 1;
	setp.eq.b32 	%p8, %r53, 1;
	selp.f32 	%f19, 0f3F800000, %f51, %p8;
	fma.rn.f32 	%f20, %f18, %f19, 0f00000000;
	fma.rn.f32 	%f21, %f18, 0f37CBAC00, 0fBAB607ED;
	selp.f32 	%f22, %f21, 0fB94D4153, %p8;
	selp.f32 	%f23, 0f3D2AAABB, 0f3C0885E4, %p8;
	fma.rn.f32 	%f24, %f22, %f18, %f23;
	selp.f32 	%f25, 0fBEFFFFFF, 0fBE2AAAA8, %p8;
	fma.rn.f32 	%f26, %f24, %f18, %f25;
	fma.rn.f32 	%f27, %f26, %f20, %f19;
	and.b32  	%r54, %r80, 2;
	setp.eq.s32 	%p9, %r54, 0;
	mov.f32 	%f28, 0f00000000;
	sub.f32 	%f29, %f28, %f27;
	selp.f32 	%f7, %f27, %f29, %p9;
	@%p7 bra 	$L__BB0_16;
	setp.neu.f32 	%p10, %f3, 0f7F800000;
	@%p10 bra 	$L__BB0_11;
	mov.f32 	%f32, 0f00000000;
	mul.rn.f32 	%f52, %f1, %f32;
	mov.b32 	%r84, 0;
	bra.uni 	$L__BB0_16;
$L__BB0_11:
	mov.b32 	%r16, %f1;
	shl.b32 	%r56, %r16, 8;
	or.b32  	%r17, %r56, -2147483648;
	mov.b64 	%rd42, 0;
	mov.b32 	%r81, 0;
	mov.u64 	%rd40, __cudart_i2opi_f;
	mov.u64 	%rd41, %rd1;
$L__BB0_12:
	.pragma "nounroll";
	ld.global.nc.u32 	%r57, [%rd40];
	mad.wide.u32 	%rd28, %r57, %r17, %rd42;
	shr.u64 	%rd42, %rd28, 32;
	st.local.u32 	[%rd41], %rd28;
	add.s32 	%r81, %r81, 1;
	add.s64 	%rd41, %rd41, 4;
	add.s64 	%rd40, %rd40, 4;
	setp.ne.s32 	%p11, %r81, 6;
	@%p11 bra 	$L__BB0_12;
	shr.u32 	%r58, %r16, 23;
	st.local.u32 	[%rd1+24], %rd42;
	and.b32  	%r20, %r58, 31;
	and.b32  	%r59, %r58, 224;
	add.s32 	%r60, %r59, -128;
	shr.u32 	%r61, %r60, 5;
	mul.wide.u32 	%rd29, %r61, 4;
	sub.s64 	%rd15, %rd1, %rd29;
	ld.local.u32 	%r82, [%rd15+24];
	ld.local.u32 	%r83, [%rd15+20];
	setp.eq.s32 	%p12, %r20, 0;
	@%p12 bra 	$L__BB0_15;
	shf.l.wrap.b32 	%r82, %r83, %r82, %r20;
	ld.local.u32 	%r62, [%rd15+16];
	shf.l.wrap.b32 	%r83, %r62, %r83, %r20;
$L__BB0_15:
	shr.u32 	%r63, %r82, 30;
	shf.l.wrap.b32 	%r64, %r83, %r82, 2;
	shl.b32 	%r65, %r83, 2;
	shr.u32 	%r66, %r64, 31;
	add.s32 	%r67, %r66, %r63;
	neg.s32 	%r68, %r67;
	setp.lt.s32 	%p13, %r1, 0;
	selp.b32 	%r84, %r68, %r67, %p13;
	xor.b32  	%r69, %r64, %r16;
	shr.s32 	%r70, %r64, 31;
	xor.b32  	%r71, %r70, %r64;
	xor.b32  	%r72, %r70, %r65;
	cvt.u64.u32 	%rd30, %r71;
	shl.b64 	%rd31, %rd30, 32;
	cvt.u64.u32 	%rd32, %r72;
	or.b64  	%rd33, %rd31, %rd32;
	cvt.rn.f64.s64 	%fd3, %rd33;
	mul.f64 	%fd4, %fd3, 0d3BF921FB54442D19;
	cvt.rn.f32.f64 	%f30, %fd4;
	neg.f32 	%f31, %f30;
	setp.lt.s32 	%p14, %r69, 0;
	selp.f32 	%f52, %f31, %f30, %p14;
$L__BB0_16:
	cvta.to.global.u64 	%rd34, %rd16;
	add.s32 	%r74, %r84, 1;
	mul.rn.f32 	%f33, %f52, %f52;
	and.b32  	%r75, %r84, 1;
	setp.eq.b32 	%p15, %r75, 1;
	selp.f32 	%f34, %f52, 0f3F800000, %p15;
	fma.rn.f32 	%f35, %f33, %f34, 0f00000000;
	fma.rn.f32 	%f36, %f33, 0f37CBAC00, 0fBAB607ED;
	selp.f32 	%f37, 0fB94D4153, %f36, %p15;
	selp.f32 	%f38, 0f3C0885E4, 0f3D2AAABB, %p15;
	fma.rn.f32 	%f39, %f37, %f33, %f38;
	selp.f32 	%f40, 0fBE2AAAA8, 0fBEFFFFFF, %p15;
	fma.rn.f32 	%f41, %f39, %f33, %f40;
	fma.rn.f32 	%f42, %f41, %f35, %f34;
	and.b32  	%r76, %r74, 2;
	setp.eq.s32 	%p16, %r76, 0;
	mov.f32 	%f43, 0f00000000;
	sub.f32 	%f44, %f43, %f42;
	selp.f32 	%f45, %f42, %f44, %p16;
	mul.f32 	%f46, %f45, %f45;
	fma.rn.f32 	%f47, %f7, %f7, %f46;
	sqrt.rn.f32 	%f48, %f47;
	mul.wide.s32 	%rd35, %r1, 4;
	add.s64 	%rd36, %rd34, %rd35;
	ld.global.f32 	%f49, [%rd36];
	add.f32 	%f50, %f48, %f49;
	st.global.f32 	[%rd36], %f50;
	ret;

}


// ===== COMPILED SASS (sm_100) =====

	.target	sm_100

	.elftype	@"ET_EXEC"


//--------------------- .note.nv.tkinfo           --------------------------
	.section	.note.nv.tkinfo,"",@"SHT_NOTE"
	.sectionflags	@"SHF_NOTE_NV_TKINFO"
	.tkinfo
        /*0018*/ 	.word	0x00000002
        /*0030*/ 	.string	""
        /*0030*/ 	.string	"ptxas"
        /*0030*/ 	.string	"Cuda compilation tools, release 13.0, V13.0.88"
        /*0030*/ 	.string	"Build cuda_13.0.r13.0/compiler.36424714_0"
        /*0030*/ 	.string	"-arch sm_100 -m 64 "



//--------------------- .note.nv.cuinfo           --------------------------
	.section	.note.nv.cuinfo,"",@"SHT_NOTE"
	.sectionflags	@"SHF_NOTE_NV_CUINFO"
        /*0018*/ 	.short	0x0002
        /*001a*/ 	.short	0x0064
        /*001c*/ 	.short	0x0082
	.zero		2


//--------------------- .nv.info                  --------------------------
	.section	.nv.info,"",@"SHT_CUDA_INFO"
	.align	4


	//----- nvinfo : EIATTR_REGCOUNT
	.align		4
        /*0000*/ 	.byte	0x04, 0x2f
        /*0002*/ 	.short	(.L_2 - .L_1)
	.align		4
.L_1:
        /*0004*/ 	.word	index@(_Z6kernelPfi)
        /*0008*/ 	.word	0x00000015


	//----- nvinfo : EIATTR_FRAME_SIZE
	.align		4
.L_2:
        /*000c*/ 	.byte	0x04, 0x11
        /*000e*/ 	.short	(.L_4 - .L_3)
	.align		4
.L_3:
        /*0010*/ 	.word	index@($__internal_0_$__cuda_sm20_sqrt_rn_f32_slowpath)
        /*0014*/ 	.word	0x00000000


	//----- nvinfo : EIATTR_FRAME_SIZE
	.align		4
.L_4:
        /*0018*/ 	.byte	0x04, 0x11
        /*001a*/ 	.short	(.L_6 - .L_5)
	.align		4
.L_5:
        /*001c*/ 	.word	index@(_Z6kernelPfi)
        /*0020*/ 	.word	0x00000000


	//----- nvinfo : EIATTR_MIN_STACK_SIZE
	.align		4
.L_6:
        /*0024*/ 	.byte	0x04, 0x12
        /*0026*/ 	.short	(.L_8 - .L_7)
	.align		4
.L_7:
        /*0028*/ 	.word	index@(_Z6kernelPfi)
        /*002c*/ 	.word	0x00000000
.L_8:


//--------------------- .nv.compat                --------------------------
	.section	.nv.compat,"",@"SHT_CUDA_COMPAT_INFO"
	.align	4
        /*0000*/ 	.byte	0x02, 0x09, 0x00, 0x00, 0x02, 0x02, 0x01, 0x00, 0x02, 0x05, 0x05, 0x00, 0x03, 0x07, 0x01, 0x01
        /*0010*/ 	.byte	0x02, 0x03, 0x00, 0x00, 0x02, 0x06, 0x01, 0x00, 0x04, 0x0b, 0x08, 0x00, 0x01, 0x00, 0x00, 0x00
        /*0020*/ 	.byte	0x00, 0x00, 0x00, 0x00


//--------------------- .nv.info._Z6kernelPfi     --------------------------
	.section	.nv.info._Z6kernelPfi,"",@"SHT_CUDA_INFO"
	.sectionflags	@""
	.align	4


	//----- nvinfo : EIATTR_CUDA_API_VERSION
	.align		4
        /*0000*/ 	.byte	0x04, 0x37
        /*0002*/ 	.short	(.L_10 - .L_9)
.L_9:
        /*0004*/ 	.word	0x00000082


	//----- nvinfo : EIATTR_KPARAM_INFO
	.align		4
.L_10:
        /*0008*/ 	.byte	0x04, 0x17
        /*000a*/ 	.short	(.L_12 - .L_11)
.L_11:
        /*000c*/ 	.word	0x00000000
        /*0010*/ 	.short	0x0001
        /*0012*/ 	.short	0x0008
        /*0014*/ 	.byte	0x00, 0xf0, 0x11, 0x00


	//----- nvinfo : EIATTR_KPARAM_INFO
	.align		4
.L_12:
        /*0018*/ 	.byte	0x04, 0x17
        /*001a*/ 	.short	(.L_14 - .L_13)
.L_13:
        /*001c*/ 	.word	0x00000000
        /*0020*/ 	.short	0x0000
        /*0022*/ 	.short	0x0000
        /*0024*/ 	.byte	0x00, 0xf5, 0x21, 0x00


	//----- nvinfo : EIATTR_SPARSE_MMA_MASK
	.align		4
.L_14:
        /*0028*/ 	.byte	0x03, 0x50
        /*002a*/ 	.short	0x0000


	//----- nvinfo : EIATTR_MAXREG_COUNT
	.align		4
        /*002c*/ 	.byte	0x03, 0x1b
        /*002e*/ 	.short	0x00ff


	//----- nvinfo : EIATTR_MERCURY_ISA_VERSION
	.align		4
        /*0030*/ 	.byte	0x03, 0x5f
        /*0032*/ 	.short	0x0101


	//----- nvinfo : EIATTR_VRC_CTA_INIT_COUNT
	.align		4
        /*0034*/ 	.byte	0x02, 0x4a
	.zero		1
	.zero		1


	//----- nvinfo : EIATTR_EXIT_INSTR_OFFSETS
	.align		4
        /*0038*/ 	.byte	0x04, 0x1c
        /*003a*/ 	.short	(.L_16 - .L_15)


	//   ....[0]....
.L_15:
        /*003c*/ 	.word	0x00001100


	//----- nvinfo : EIATTR_CRS_STACK_SIZE
	.align		4
.L_16:
        /*0040*/ 	.byte	0x04, 0x1e
        /*0042*/ 	.short	(.L_18 - .L_17)
.L_17:
        /*0044*/ 	.word	0x00000000


	//----- nvinfo : EIATTR_CBANK_PARAM_SIZE
	.align		4
.L_18:
        /*0048*/ 	.byte	0x03, 0x19
        /*004a*/ 	.short	0x000c


	//----- nvinfo : EIATTR_PARAM_CBANK
	.align		4
        /*004c*/ 	.byte	0x04, 0x0a
        /*004e*/ 	.short	(.L_20 - .L_19)
	.align		4
.L_19:
        /*0050*/ 	.word	index@(.nv.constant0._Z6kernelPfi)
        /*0054*/ 	.short	0x0380
        /*0056*/ 	.short	0x000c


	//----- nvinfo : EIATTR_SW_WAR
	.align		4
.L_20:
        /*0058*/ 	.byte	0x04, 0x36
        /*005a*/ 	.short	(.L_22 - .L_21)
.L_21:
        /*005c*/ 	.word	0x00000008
.L_22:


//--------------------- .nv.callgraph             --------------------------
	.section	.nv.callgraph,"",@"SHT_CUDA_CALLGRAPH"
	.align	4
	.sectionentsize	8
	.align		4
        /*0000*/ 	.word	0x00000000
	.align		4
        /*0004*/ 	.word	0xffffffff
	.align		4
        /*0008*/ 	.word	0x00000000
	.align		4
        /*000c*/ 	.word	0xfffffffe
	.align		4
        /*0010*/ 	.word	0x00000000
	.align		4
        /*0014*/ 	.word	0xfffffffd
	.align		4
        /*0018*/ 	.word	0x00000000
	.align		4
        /*001c*/ 	.word	0xfffffffc


//--------------------- .nv.constant4             --------------------------
	.section	.nv.constant4,"a",@progbits
	.align	8
	.align		8
.nv.constant4:
        /*0000*/ 	.dword	__cudart_i2opi_f


//--------------------- .text._Z6kernelPfi        --------------------------
	.section	.text._Z6kernelPfi,"ax",@progbits
	.align	128
        .global         _Z6kernelPfi
        .type           _Z6kernelPfi,@function
        .size           _Z6kernelPfi,(.L_x_15 - _Z6kernelPfi)
        .other          _Z6kernelPfi,@"STO_CUDA_ENTRY STV_DEFAULT"
_Z6kernelPfi:
.text._Z6kernelPfi:
[----:B------:R-:W-:Y:S01]  /*0000*/  LDC R1, c[0x0][0x37c] ;  /* 0x0000df00ff017b82 */ /* 0x000fe20000000800 */
[----:B------:R-:W0:Y:S07]  /*0010*/  S2R R2, SR_TID.X ;  /* 0x0000000000027919 */ /* 0x000e2e0000002100 */
[----:B------:R-:W0:Y:S01]  /*0020*/  S2UR UR4, SR_CTAID.X ;  /* 0x00000000000479c3 */ /* 0x000e220000002500 */
[----:B------:R-:W1:Y:S01]  /*0030*/  LDCU UR5, c[0x0][0x388] ;  /* 0x00007100ff0577ac */ /* 0x000e620008000800 */
[----:B------:R-:W-:Y:S01]  /*0040*/  BSSY.RECONVERGENT B0, `(.L_x_0) ;  /* 0x0000071000007945 */ /* 0x000fe20003800200 */
[----:B------:R-:W2:Y:S05]  /*0050*/  LDCU.64 UR6, c[0x0][0x358] ;  /* 0x00006b00ff0677ac */ /* 0x000eaa0008000a00 */
[----:B------:R-:W0:Y:S02]  /*0060*/  LDC R3, c[0x0][0x360] ;  /* 0x0000d800ff037b82 */ /* 0x000e240000000800 */
[----:B0-----:R-:W-:-:S04]  /*0070*/  IMAD R2, R3, UR4, R2 ;  /* 0x0000000403027c24 */ /* 0x001fc8000f8e0202 */
[----:B-1----:R-:W-:-:S05]  /*0080*/  VIADD R2, R2, UR5 ;  /* 0x0000000502027c36 */ /* 0x002fca0008000000 */
[----:B------:R-:W-:-:S04]  /*0090*/  I2FP.F32.S32 R3, R2 ;  /* 0x0000000200037245 */ /* 0x000fc80000201400 */
[C---:B------:R-:W-:Y:S01]  /*00a0*/  FSETP.GE.AND P0, PT, |R3|.reuse, 105615, PT ;  /* 0x47ce47800300780b */ /* 0x040fe20003f06200 */
[----:B------:R-:W-:-:S03]  /*00b0*/  FMUL R0, R3, 0.63661974668502807617 ;  /* 0x3f22f98303007820 */ /* 0x000fc60000400000 */
[----:B------:R-:W-:-:S03]  /*00c0*/  P2R R4, PR, RZ, 0x1 ;  /* 0x00000001ff047803 */ /* 0x000fc60000000000 */
[----:B------:R-:W0:Y:S02]  /*00d0*/  F2I.NTZ R0, R0 ;  /* 0x0000000000007305 */ /* 0x000e240000203100 */
[----:B0-----:R-:W-:-:S05]  /*00e0*/  I2FP.F32.S32 R6, R0 ;  /* 0x0000000000067245 */ /* 0x001fca0000201400 */
[----:B------:R-:W-:-:S04]  /*00f0*/  FFMA R5, R6, -1.5707962512969970703, R3 ;  /* 0xbfc90fda06057823 */ /* 0x000fc80000000003 */
[----:B------:R-:W-:-:S04]  /*0100*/  FFMA R5, R6, -7.5497894158615963534e-08, R5 ;  /* 0xb3a2216806057823 */ /* 0x000fc80000000005 */
[----:B------:R-:W-:Y:S01]  /*0110*/  FFMA R6, R6, -5.3903029534742383927e-15, R5 ;  /* 0xa7c234c506067823 */ /* 0x000fe20000000005 */
[----:B------:R-:W-:-:S03]  /*0120*/  IMAD.MOV.U32 R5, RZ, RZ, R0 ;  /* 0x000000ffff057224 */ /* 0x000fc600078e0000 */
[----:B------:R-:W-:Y:S01]  /*0130*/  IMAD.MOV.U32 R10, RZ, RZ, R6 ;  /* 0x000000ffff0a7224 */ /* 0x000fe200078e0006 */
[----:B--2---:R-:W-:Y:S06]  /*0140*/  @!P0 BRA `(.L_x_1) ;  /* 0x0000000400808947 */ /* 0x004fec0003800000 */
[----:B------:R-:W-:-:S13]  /*0150*/  FSETP.NEU.AND P0, PT, |R3|, +INF , PT ;  /* 0x7f8000000300780b */ /* 0x000fda0003f0d200 */
[----:B------:R-:W-:Y:S01]  /*0160*/  @!P0 FMUL R10, RZ, R3 ;  /* 0x00000003ff0a8220 */ /* 0x000fe20000400000 */
[----:B------:R-:W-:Y:S01]  /*0170*/  @!P0 IMAD.MOV.U32 R0, RZ, RZ, RZ ;  /* 0x000000ffff008224 */ /* 0x000fe200078e00ff */
[----:B------:R-:W-:Y:S06]  /*0180*/  @!P0 BRA `(.L_x_1) ;  /* 0x0000000400708947 */ /* 0x000fec0003800000 */
[----:B------:R-:W-:Y:S01]  /*0190*/  SHF.L.U32 R4, R3, 0x8, RZ ;  /* 0x0000000803047819 */ /* 0x000fe200000006ff */
[----:B------:R-:W-:Y:S01]  /*01a0*/  IMAD.MOV.U32 R0, RZ, RZ, RZ ;  /* 0x000000ffff007224 */ /* 0x000fe200078e00ff */
[----:B------:R-:W0:Y:S01]  /*01b0*/  LDCU.64 UR8, c[0x4][URZ] ;  /* 0x01000000ff0877ac */ /* 0x000e220008000a00 */
[----:B------:R-:W-:Y:S01]  /*01c0*/  IMAD.MOV.U32 R12, RZ, RZ, RZ ;  /* 0x000000ffff0c7224 */ /* 0x000fe200078e00ff */
[----:B------:R-:W-:Y:S01]  /*01d0*/  LOP3.LUT R7, R4, 0x80000000, RZ, 0xfc, !PT ;  /* 0x8000000004077812 */ /* 0x000fe200078efcff */
[----:B------:R-:W-:Y:S01]  /*01e0*/  UMOV UR5, URZ ;  /* 0x000000ff00057c82 */ /* 0x000fe20008000000 */
[----:B------:R-:W-:-:S05]  /*01f0*/  UMOV UR4, URZ ;  /* 0x000000ff00047c82 */ /* 0x000fca0008000000 */
.L_x_2:
[----:B0-----:R-:W-:Y:S02]  /*0200*/  IMAD.U32 R10, RZ, RZ, UR8 ;  /* 0x00000008ff0a7e24 */ /* 0x001fe4000f8e00ff */
[----:B------:R-:W-:-:S05]  /*0210*/  IMAD.U32 R11, RZ, RZ, UR9 ;  /* 0x00000009ff0b7e24 */ /* 0x000fca000f8e00ff */
[----:B------:R-:W2:Y:S01]  /*0220*/  LDG.E.CONSTANT R8, desc[UR6][R10.64] ;  /* 0x000000060a087981 */ /* 0x000ea2000c1e9900 */
[----:B------:R-:W-:Y:S01]  /*0230*/  UIADD3 UR4, UPT, UPT, UR4, 0x1, URZ ;  /* 0x0000000104047890 */ /* 0x000fe2000fffe0ff */
[C---:B------:R-:W-:Y:S01]  /*0240*/  ISETP.EQ.AND P0, PT, R12.reuse, RZ, PT ;  /* 0x000000ff0c00720c */ /* 0x040fe20003f02270 */
[----:B------:R-:W-:Y:S01]  /*0250*/  UIADD3 UR8, UP1, UPT, UR8, 0x4, URZ ;  /* 0x0000000408087890 */ /* 0x000fe2000ff3e0ff */
[C---:B------:R-:W-:Y:S01]  /*0260*/  ISETP.EQ.AND P1, PT, R12.reuse, 0x4, PT ;  /* 0x000000040c00780c */ /* 0x040fe20003f22270 */
[----:B------:R-:W-:Y:S01]  /*0270*/  UISETP.NE.AND UP0, UPT, UR4, 0x6, UPT ;  /* 0x000000060400788c */ /* 0x000fe2000bf05270 */
[C---:B------:R-:W-:Y:S01]  /*0280*/  ISETP.EQ.AND P3, PT, R12.reuse, 0xc, PT ;  /* 0x0000000c0c00780c */ /* 0x040fe20003f62270 */
[----:B------:R-:W-:Y:S01]  /*0290*/  UIADD3.X UR9, UPT, UPT, URZ, UR9, URZ, UP1, !UPT ;  /* 0x00000009ff097290 */ /* 0x000fe20008ffe4ff */
[C---:B------:R-:W-:Y:S02]  /*02a0*/  ISETP.EQ.AND P4, PT, R12.reuse, 0x10, PT ;  /* 0x000000100c00780c */ /* 0x040fe40003f82270 */
[----:B------:R-:W-:Y:S01]  /*02b0*/  ISETP.EQ.AND P5, PT, R12, 0x14, PT ;  /* 0x000000140c00780c */ /* 0x000fe20003fa2270 */
[----:B--2---:R-:W-:-:S03]  /*02c0*/  IMAD.WIDE.U32 R8, R8, R7, RZ ;  /* 0x0000000708087225 */ /* 0x004fc600078e00ff */
[----:B------:R-:W-:-:S04]  /*02d0*/  IADD3 R8, P2, PT, R8, R0, RZ ;  /* 0x0000000008087210 */ /* 0x000fc80007f5e0ff */
[----:B------:R-:W-:Y:S01]  /*02e0*/  IADD3.X R0, PT, PT, R9, UR5, RZ, P2, !PT ;  /* 0x0000000509007c10 */ /* 0x000fe200097fe4ff */
[--C-:B------:R-:W-:Y:S01]  /*02f0*/  @P1 IMAD.MOV.U32 R14, RZ, RZ, R8.reuse ;  /* 0x000000ffff0e1224 */ /* 0x100fe200078e0008 */
[C---:B------:R-:W-:Y:S01]  /*0300*/  ISETP.EQ.AND P2, PT, R12.reuse, 0x8, PT ;  /* 0x000000080c00780c */ /* 0x040fe20003f42270 */
[--C-:B------:R-:W-:Y:S01]  /*0310*/  @P3 IMAD.MOV.U32 R16, RZ, RZ, R8.reuse ;  /* 0x000000ffff103224 */ /* 0x100fe200078e0008 */
[-C--:B------:R-:W-:Y:S01]  /*0320*/  @P0 MOV R4, R8.reuse ;  /* 0x0000000800040202 */ /* 0x080fe20000000f00 */
[----:B------:R-:W-:Y:S01]  /*0330*/  @P4 IMAD.MOV.U32 R17, RZ, RZ, R8 ;  /* 0x000000ffff114224 */ /* 0x000fe200078e0008 */
[----:B------:R-:W-:Y:S01]  /*0340*/  @P5 MOV R18, R8 ;  /* 0x0000000800125202 */ /* 0x000fe20000000f00 */
[----:B------:R-:W-:-:S08]  /*0350*/  VIADD R12, R12, 0x4 ;  /* 0x000000040c0c7836 */ /* 0x000fd00000000000 */
[----:B------:R-:W-:Y:S01]  /*0360*/  @P2 IMAD.MOV.U32 R15, RZ, RZ, R8 ;  /* 0x000000ffff0f2224 */ /* 0x000fe200078e0008 */
[----:B------:R-:W-:Y:S06]  /*0370*/  BRA.U UP0, `(.L_x_2) ;  /* 0xfffffffd00a07547 */ /* 0x000fec000b83ffff */
[----:B------:R-:W-:Y:S01]  /*0380*/  SHF.R.U32.HI R7, RZ, 0x17, R3 ;  /* 0x00000017ff077819 */ /* 0x000fe20000011603 */
[----:B------:R-:W-:Y:S03]  /*0390*/  BSSY.RECONVERGENT B1, `(.L_x_3) ;  /* 0x0000029000017945 */ /* 0x000fe60003800200 */
[C---:B------:R-:W-:Y:S02]  /*03a0*/  LOP3.LUT R8, R7.reuse, 0xe0, RZ, 0xc0, !PT ;  /* 0x000000e007087812 */ /* 0x040fe400078ec0ff */
[----:B------:R-:W-:-:S03]  /*03b0*/  LOP3.LUT P6, RZ, R7, 0x1f, RZ, 0xc0, !PT ;  /* 0x0000001f07ff7812 */ /* 0x000fc600078cc0ff */
[----:B------:R-:W-:-:S05]  /*03c0*/  VIADD R8, R8, 0xffffff80 ;  /* 0xffffff8008087836 */ /* 0x000fca0000000000 */
[----:B------:R-:W-:-:S05]  /*03d0*/  SHF.R.U32.HI R8, RZ, 0x5, R8 ;  /* 0x00000005ff087819 */ /* 0x000fca0000011608 */
[----:B------:R-:W-:-:S05]  /*03e0*/  IMAD.U32 R10, R8, -0x4, RZ ;  /* 0xfffffffc080a7824 */ /* 0x000fca00078e00ff */
[C---:B------:R-:W-:Y:S02]  /*03f0*/  ISETP.EQ.AND P3, PT, R10.reuse, -0x18, PT ;  /* 0xffffffe80a00780c */ /* 0x040fe40003f62270 */
[C---:B------:R-:W-:Y:S02]  /*0400*/  ISETP.EQ.AND P4, PT, R10.reuse, -0x14, PT ;  /* 0xffffffec0a00780c */ /* 0x040fe40003f82270 */
[C---:B------:R-:W-:Y:S02]  /*0410*/  ISETP.EQ.AND P0, PT, R10.reuse, -0x10, PT ;  /* 0xfffffff00a00780c */ /* 0x040fe40003f02270 */
[C---:B------:R-:W-:Y:S02]  /*0420*/  ISETP.EQ.AND P1, PT, R10.reuse, -0xc, PT ;  /* 0xfffffff40a00780c */ /* 0x040fe40003f22270 */
[C---:B------:R-:W-:Y:S02]  /*0430*/  ISETP.EQ.AND P2, PT, R10.reuse, -0x8, PT ;  /* 0xfffffff80a00780c */ /* 0x040fe40003f42270 */
[----:B------:R-:W-:-:S03]  /*0440*/  ISETP.EQ.AND P5, PT, R10, 0x4, PT ;  /* 0x000000040a00780c */ /* 0x000fc60003fa2270 */
[----:B------:R-:W-:Y:S01]  /*0450*/  @P3 IMAD.MOV.U32 R8, RZ, RZ, R4 ;  /* 0x000000ffff083224 */ /* 0x000fe200078e0004 */
[C---:B------:R-:W-:Y:S01]  /*0460*/  ISETP.EQ.AND P3, PT, R10.reuse, -0x4, PT ;  /* 0xfffffffc0a00780c */ /* 0x040fe20003f62270 */
[--C-:B------:R-:W-:Y:S01]  /*0470*/  @P4 IMAD.MOV.U32 R8, RZ, RZ, R14.reuse ;  /* 0x000000ffff084224 */ /* 0x100fe200078e000e */
[----:B------:R-:W-:Y:S01]  /*0480*/  @P4 MOV R9, R4 ;  /* 0x0000000400094202 */ /* 0x000fe20000000f00 */
[----:B------:R-:W-:Y:S01]  /*0490*/  @P0 IMAD.MOV.U32 R8, RZ, RZ, R15 ;  /* 0x000000ffff080224 */ /* 0x000fe200078e000f */
[----:B------:R-:W-:Y:S01]  /*04a0*/  ISETP.EQ.AND P4, PT, R10, RZ, PT ;  /* 0x000000ff0a00720c */ /* 0x000fe20003f82270 */
[----:B------:R-:W-:Y:S01]  /*04b0*/  @P0 IMAD.MOV.U32 R9, RZ, RZ, R14 ;  /* 0x000000ffff090224 */ /* 0x000fe200078e000e */
[----:B------:R-:W-:Y:S01]  /*04c0*/  @P1 MOV R8, R16 ;  /* 0x0000001000081202 */ /* 0x000fe20000000f00 */
[----:B------:R-:W-:Y:S02]  /*04d0*/  @P2 IMAD.MOV.U32 R8, RZ, RZ, R17 ;  /* 0x000000ffff082224 */ /* 0x000fe400078e0011 */
[----:B------:R-:W-:-:S02]  /*04e0*/  @P1 IMAD.MOV.U32 R9, RZ, RZ, R15 ;  /* 0x000000ffff091224 */ /* 0x000fc400078e000f */
[----:B------:R-:W-:Y:S02]  /*04f0*/  @P2 IMAD.MOV.U32 R9, RZ, RZ, R16 ;  /* 0x000000ffff092224 */ /* 0x000fe400078e0010 */
[----:B------:R-:W-:Y:S02]  /*0500*/  @P3 IMAD.MOV.U32 R8, RZ, RZ, R18 ;  /* 0x000000ffff083224 */ /* 0x000fe400078e0012 */
[----:B------:R-:W-:Y:S02]  /*0510*/  @P3 IMAD.MOV.U32 R9, RZ, RZ, R17 ;  /* 0x000000ffff093224 */ /* 0x000fe400078e0011 */
[--C-:B------:R-:W-:Y:S01]  /*0520*/  @P4 IMAD.MOV.U32 R8, RZ, RZ, R0.reuse ;  /* 0x000000ffff084224 */ /* 0x100fe200078e0000 */
[----:B------:R-:W-:Y:S01]  /*0530*/  @P4 MOV R9, R18 ;  /* 0x0000001200094202 */ /* 0x000fe20000000f00 */
[----:B------:R-:W-:Y:S02]  /*0540*/  @P5 IMAD.MOV.U32 R9, RZ, RZ, R0 ;  /* 0x000000ffff095224 */ /* 0x000fe400078e0000 */
[----:B------:R-:W-:Y:S01]  /*0550*/  IMAD.MOV.U32 R12, RZ, RZ, R8 ;  /* 0x000000ffff0c7224 */ /* 0x000fe200078e0008 */
[----:B------:R-:W-:Y:S06]  /*0560*/  @!P6 BRA `(.L_x_4) ;  /* 0x00000000002ce947 */ /* 0x000fec0003800000 */
[----:B------:R-:W-:Y:S01]  /*0570*/  @P0 IMAD.MOV.U32 R8, RZ, RZ, R4 ;  /* 0x000000ffff080224 */ /* 0x000fe200078e0004 */
[----:B------:R-:W-:Y:S02]  /*0580*/  ISETP.EQ.AND P0, PT, R10, 0x8, PT ;  /* 0x000000080a00780c */ /* 0x000fe40003f02270 */
[----:B------:R-:W-:Y:S01]  /*0590*/  @P1 MOV R8, R14 ;  /* 0x0000000e00081202 */ /* 0x000fe20000000f00 */
[----:B------:R-:W-:Y:S01]  /*05a0*/  @P2 IMAD.MOV.U32 R8, RZ, RZ, R15 ;  /* 0x000000ffff082224 */ /* 0x000fe200078e000f */
[----:B------:R-:W-:Y:S01]  /*05b0*/  LOP3.LUT R7, R7, 0x1f, RZ, 0xc0, !PT ;  /* 0x0000001f07077812 */ /* 0x000fe200078ec0ff */
[----:B------:R-:W-:Y:S02]  /*05c0*/  @P3 IMAD.MOV.U32 R8, RZ, RZ, R16 ;  /* 0x000000ffff083224 */ /* 0x000fe400078e0010 */
[----:B------:R-:W-:Y:S01]  /*05d0*/  @P4 IMAD.MOV.U32 R8, RZ, RZ, R17 ;  /* 0x000000ffff084224 */ /* 0x000fe200078e0011 */
[----:B------:R-:W-:Y:S01]  /*05e0*/  SHF.L.W.U32.HI R12, R9, R7, R12 ;  /* 0x00000007090c7219 */ /* 0x000fe20000010e0c */
[----:B------:R-:W-:-:S04]  /*05f0*/  @P5 IMAD.MOV.U32 R8, RZ, RZ, R18 ;  /* 0x000000ffff085224 */ /* 0x000fc800078e0012 */
[----:B------:R-:W-:-:S04]  /*0600*/  @P0 MOV R8, R0 ;  /* 0x0000000000080202 */ /* 0x000fc80000000f00 */
[----:B------:R-:W-:-:S07]  /*0610*/  SHF.L.W.U32.HI R9, R8, R7, R9 ;  /* 0x0000000708097219 */ /* 0x000fce0000010e09 */
.L_x_4:
[----:B------:R-:W-:Y:S05]  /*0620*/  BSYNC.RECONVERGENT B1 ;  /* 0x0000000000017941 */ /* 0x000fea0003800200 */
.L_x_3:
[C---:B------:R-:W-:Y:S01]  /*0630*/  SHF.L.W.U32.HI R7, R9.reuse, 0x2, R12 ;  /* 0x0000000209077819 */ /* 0x040fe20000010e0c */
[----:B------:R-:W-:Y:S01]  /*0640*/  IMAD.SHL.U32 R9, R9, 0x4, RZ ;  /* 0x0000000409097824 */ /* 0x000fe200078e00ff */
[----:B------:R-:W-:Y:S01]  /*0650*/  UMOV UR4, 0x54442d19 ;  /* 0x54442d1900047882 */ /* 0x000fe20000000000 */
[----:B------:R-:W-:Y:S01]  /*0660*/  UMOV UR5, 0x3bf921fb ;  /* 0x3bf921fb00057882 */ /* 0x000fe20000000000 */
[----:B------:R-:W-:Y:S02]  /*0670*/  SHF.R.S32.HI R0, RZ, 0x1f, R7 ;  /* 0x0000001fff007819 */ /* 0x000fe40000011407 */
[----:B------:R-:W-:Y:S02]  /*0680*/  ISETP.GE.AND P0, PT, R2, RZ, PT ;  /* 0x000000ff0200720c */ /* 0x000fe40003f06270 */
[C---:B------:R-:W-:Y:S02]  /*0690*/  LOP3.LUT R10, R0.reuse, R9, RZ, 0x3c, !PT ;  /* 0x00000009000a7212 */ /* 0x040fe400078e3cff */
[----:B------:R-:W-:-:S02]  /*06a0*/  LOP3.LUT R11, R0, R7, RZ, 0x3c, !PT ;  /* 0x00000007000b7212 */ /* 0x000fc400078e3cff */
[----:B------:R-:W-:Y:S02]  /*06b0*/  SHF.R.U32.HI R0, RZ, 0x1e, R12 ;  /* 0x0000001eff007819 */ /* 0x000fe4000001160c */
[----:B------:R-:W0:Y:S01]  /*06c0*/  I2F.F64.S64 R8, R10 ;  /* 0x0000000a00087312 */ /* 0x000e220000301c00 */
[C---:B------:R-:W-:Y:S02]  /*06d0*/  LOP3.LUT R12, R7.reuse, R3, RZ, 0x3c, !PT ;  /* 0x00000003070c7212 */ /* 0x040fe400078e3cff */
[----:B------:R-:W-:Y:S02]  /*06e0*/  LEA.HI R0, R7, R0, RZ, 0x1 ;  /* 0x0000000007007211 */ /* 0x000fe400078f08ff */
[----:B------:R-:W-:-:S03]  /*06f0*/  ISETP.GE.AND P1, PT, R12, RZ, PT ;  /* 0x000000ff0c00720c */ /* 0x000fc60003f26270 */
[----:B------:R-:W-:-:S04]  /*0700*/  IMAD.MOV R7, RZ, RZ, -R0 ;  /* 0x000000ffff077224 */ /* 0x000fc800078e0a00 */
[----:B------:R-:W-:Y:S01]  /*0710*/  @!P0 IMAD.MOV.U32 R0, RZ, RZ, R7 ;  /* 0x000000ffff008224 */ /* 0x000fe200078e0007 */
[----:B0-----:R-:W-:-:S10]  /*0720*/  DMUL R8, R8, UR4 ;  /* 0x0000000408087c28 */ /* 0x001fd40008000000 */
[----:B------:R-:W0:Y:S02]  /*0730*/  F2F.F32.F64 R8, R8 ;  /* 0x0000000800087310 */ /* 0x000e240000301000 */
[----:B0-----:R-:W-:-:S07]  /*0740*/  FSEL R10, -R8, R8, !P1 ;  /* 0x00000008080a7208 */ /* 0x001fce0004800100 */
.L_x_1:
[----:B------:R-:W-:Y:S05]  /*0750*/  BSYNC.RECONVERGENT B0 ;  /* 0x0000000000007941 */ /* 0x000fea0003800200 */
.L_x_0:
[----:B------:R-:W-:Y:S02]  /*0760*/  IMAD.MOV.U32 R7, RZ, RZ, 0x37cbac00 ;  /* 0x37cbac00ff077424 */ /* 0x000fe400078e00ff */
[----:B------:R-:W-:Y:S01]  /*0770*/  FMUL R8, R10, R10 ;  /* 0x0000000a0a087220 */ /* 0x000fe20000400000 */
[C---:B------:R-:W-:Y:S01]  /*0780*/  LOP3.LUT R11, R0.reuse, 0x1, RZ, 0xc0, !PT ;  /* 0x00000001000b7812 */ /* 0x040fe200078ec0ff */
[----:B------:R-:W-:Y:S01]  /*0790*/  IMAD.MOV.U32 R12, RZ, RZ, 0x3effffff ;  /* 0x3effffffff0c7424 */ /* 0x000fe200078e00ff */
[----:B------:R-:W-:Y:S01]  /*07a0*/  LOP3.LUT P1, RZ, R0, 0x2, RZ, 0xc0, !PT ;  /* 0x0000000200ff7812 */ /* 0x000fe2000782c0ff */
[----:B------:R-:W-:Y:S01]  /*07b0*/  FFMA R9, R8, R7, -0.0013887860113754868507 ;  /* 0xbab607ed08097423 */ /* 0x000fe20000000007 */
[----:B------:R-:W-:Y:S01]  /*07c0*/  ISETP.NE.U32.AND P0, PT, R11, 0x1, PT ;  /* 0x000000010b00780c */ /* 0x000fe20003f05070 */
[----:B------:R-:W-:Y:S01]  /*07d0*/  BSSY.RECONVERGENT B0, `(.L_x_5) ;  /* 0x000006c000007945 */ /* 0x000fe20003800200 */
[----:B------:R-:W-:Y:S02]  /*07e0*/  MOV R11, 0x3d2aaabb ;  /* 0x3d2aaabb000b7802 */ /* 0x000fe40000000f00 */
[----:B------:R-:W-:-:S02]  /*07f0*/  FSEL R9, R9, -0.00019574658654164522886, !P0 ;  /* 0xb94d415309097808 */ /* 0x000fc40004000000 */
[----:B------:R-:W-:Y:S02]  /*0800*/  FSEL R11, R11, 0.0083327032625675201416, !P0 ;  /* 0x3c0885e40b0b7808 */ /* 0x000fe40004000000 */
[----:B------:R-:W-:Y:S02]  /*0810*/  FSETP.GE.AND P2, PT, |R3|, 105615, PT ;  /* 0x47ce47800300780b */ /* 0x000fe40003f46200 */
[----:B------:R-:W-:Y:S01]  /*0820*/  FSEL R0, R10, 1, P0 ;  /* 0x3f8000000a007808 */ /* 0x000fe20000000000 */
[----:B------:R-:W-:Y:S01]  /*0830*/  FFMA R11, R8, R9, R11 ;  /* 0x00000009080b7223 */ /* 0x000fe2000000000b */
[----:B------:R-:W-:-:S03]  /*0840*/  FSEL R10, -R12, -0.16666662693023681641, !P0 ;  /* 0xbe2aaaa80c0a7808 */ /* 0x000fc60004000100 */
[C---:B------:R-:W-:Y:S02]  /*0850*/  FFMA R9, R8.reuse, R0, RZ ;  /* 0x0000000008097223 */ /* 0x040fe400000000ff */
[----:B------:R-:W-:-:S04]  /*0860*/  FFMA R8, R8, R11, R10 ;  /* 0x0000000b08087223 */ /* 0x000fc8000000000a */
[----:B------:R-:W-:-:S04]  /*0870*/  FFMA R8, R9, R8, R0 ;  /* 0x0000000809087223 */ /* 0x000fc80000000000 */
[----:B------:R-:W-:Y:S01]  /*0880*/  @P1 FADD R8, RZ, -R8 ;  /* 0x80000008ff081221 */ /* 0x000fe20000000000 */
[----:B------:R-:W-:Y:S06]  /*0890*/  @!P2 BRA `(.L_x_6) ;  /* 0x00000004007ca947 */ /* 0x000fec0003800000 */
[----:B------:R-:W-:-:S13]  /*08a0*/  FSETP.NEU.AND P0, PT, |R3|, +INF , PT ;  /* 0x7f8000000300780b */ /* 0x000fda0003f0d200 */
[----:B------:R-:W-:Y:S01]  /*08b0*/  @!P0 FMUL R6, RZ, R3 ;  /* 0x00000003ff068220 */ /* 0x000fe20000400000 */
[----:B------:R-:W-:Y:S01]  /*08c0*/  @!P0 IMAD.MOV.U32 R5, RZ, RZ, RZ ;  /* 0x000000ffff058224 */ /* 0x000fe200078e00ff */
[----:B------:R-:W-:Y:S06]  /*08d0*/  @!P0 BRA `(.L_x_6) ;  /* 0x00000004006c8947 */ /* 0x000fec0003800000 */
[----:B------:R-:W-:Y:S02]  /*08e0*/  IMAD.SHL.U32 R5, R3, 0x100, RZ ;  /* 0x0000010003057824 */ /* 0x000fe400078e00ff */
[----:B------:R-:W-:Y:S02]  /*08f0*/  HFMA2 R6, -RZ, RZ, 0, 0 ;  /* 0x00000000ff067431 */ /* 0x000fe400000001ff */
[----:B------:R-:W-:Y:S01]  /*0900*/  IMAD.MOV.U32 R0, RZ, RZ, RZ ;  /* 0x000000ffff007224 */ /* 0x000fe200078e00ff */
[----:B------:R-:W0:Y:S01]  /*0910*/  LDCU.64 UR8, c[0x4][URZ] ;  /* 0x01000000ff0877ac */ /* 0x000e220008000a00 */
[----:B------:R-:W-:Y:S01]  /*0920*/  LOP3.LUT R9, R5, 0x80000000, RZ, 0xfc, !PT ;  /* 0x8000000005097812 */ /* 0x000fe200078efcff */
[----:B------:R-:W-:Y:S01]  /*0930*/  UMOV UR5, URZ ;  /* 0x000000ff00057c82 */ /* 0x000fe20008000000 */
[----:B------:R-:W-:-:S05]  /*0940*/  UMOV UR4, URZ ;  /* 0x000000ff00047c82 */ /* 0x000fca0008000000 */
.L_x_7:
        /* <DEDUP_REMOVED lines=11> */
[----:B------:R-:W-:-:S02]  /*0a00*/  ISETP.EQ.AND P4, PT, R6, 0x10, PT ;  /* 0x000000100600780c */ /* 0x000fc40003f82270 */
[C---:B------:R-:W-:Y:S01]  /*0a10*/  ISETP.EQ.AND P5, PT, R6.reuse, 0x14, PT ;  /* 0x000000140600780c */ /* 0x040fe20003fa2270 */
[----:B------:R-:W-:Y:S02]  /*0a20*/  VIADD R6, R6, 0x4 ;  /* 0x0000000406067836 */ /* 0x000fe40000000000 */
[----:B--2---:R-:W-:-:S03]  /*0a30*/  IMAD.WIDE.U32 R10, R10, R9, RZ ;  /* 0x000000090a0a7225 */ /* 0x004fc600078e00ff */
[----:B------:R-:W-:-:S04]  /*0a40*/  IADD3 R5, P6, PT, R10, R0, RZ ;  /* 0x000000000a057210 */ /* 0x000fc80007fde0ff */
[----:B------:R-:W-:Y:S01]  /*0a50*/  IADD3.X R0, PT, PT, R11, UR5, RZ, P6, !PT ;  /* 0x000000050b007c10 */ /* 0x000fe2000b7fe4ff */
[--C-:B------:R-:W-:Y:S01]  /*0a60*/  @P0 IMAD.MOV.U32 R4, RZ, RZ, R5.reuse ;  /* 0x000000ffff040224 */ /* 0x100fe200078e0005 */
[----:B------:R-:W-:Y:S01]  /*0a70*/  @P2 MOV R15, R5 ;  /* 0x00000005000f2202 */ /* 0x000fe20000000f00 */
[--C-:B------:R-:W-:Y:S02]  /*0a80*/  @P1 IMAD.MOV.U32 R14, RZ, RZ, R5.reuse ;  /* 0x000000ffff0e1224 */ /* 0x100fe400078e0005 */
[--C-:B------:R-:W-:Y:S02]  /*0a90*/  @P3 IMAD.MOV.U32 R16, RZ, RZ, R5.reuse ;  /* 0x000000ffff103224 */ /* 0x100fe400078e0005 */
[--C-:B------:R-:W-:Y:S02]  /*0aa0*/  @P4 IMAD.MOV.U32 R17, RZ, RZ, R5.reuse ;  /* 0x000000ffff114224 */ /* 0x100fe400078e0005 */
[----:B------:R-:W-:Y:S01]  /*0ab0*/  @P5 IMAD.MOV.U32 R18, RZ, RZ, R5 ;  /* 0x000000ffff125224 */ /* 0x000fe200078e0005 */
[----:B------:R-:W-:Y:S06]  /*0ac0*/  BRA.U UP0, `(.L_x_7) ;  /* 0xfffffffd00a07547 */ /* 0x000fec000b83ffff */
[----:B------:R-:W-:Y:S01]  /*0ad0*/  SHF.R.U32.HI R10, RZ, 0x17, R3 ;  /* 0x00000017ff0a7819 */ /* 0x000fe20000011603 */
[----:B------:R-:W-:Y:S03]  /*0ae0*/  BSSY.RECONVERGENT B1, `(.L_x_8) ;  /* 0x0000028000017945 */ /* 0x000fe60003800200 */
[C---:B------:R-:W-:Y:S02]  /*0af0*/  LOP3.LUT R5, R10.reuse, 0xe0, RZ, 0xc0, !PT ;  /* 0x000000e00a057812 */ /* 0x040fe400078ec0ff */
[----:B------:R-:W-:Y:S02]  /*0b00*/  LOP3.LUT P6, RZ, R10, 0x1f, RZ, 0xc0, !PT ;  /* 0x0000001f0aff7812 */ /* 0x000fe400078cc0ff */
[----:B------:R-:W-:-:S04]  /*0b10*/  IADD3 R5, PT, PT, R5, -0x80, RZ ;  /* 0xffffff8005057810 */ /* 0x000fc80007ffe0ff */
[----:B------:R-:W-:-:S05]  /*0b20*/  SHF.R.U32.HI R5, RZ, 0x5, R5 ;  /* 0x00000005ff057819 */ /* 0x000fca0000011605 */
[----:B------:R-:W-:-:S05]  /*0b30*/  IMAD.U32 R11, R5, -0x4, RZ ;  /* 0xfffffffc050b7824 */ /* 0x000fca00078e00ff */
[C---:B------:R-:W-:Y:S02]  /*0b40*/  ISETP.EQ.AND P3, PT, R11.reuse, -0x18, PT ;  /* 0xffffffe80b00780c */ /* 0x040fe40003f62270 */
[C---:B------:R-:W-:Y:S02]  /*0b50*/  ISETP.EQ.AND P4, PT, R11.reuse, -0x14, PT ;  /* 0xffffffec0b00780c */ /* 0x040fe40003f82270 */
[C---:B------:R-:W-:Y:S02]  /*0b60*/  ISETP.EQ.AND P2, PT, R11.reuse, -0x10, PT ;  /* 0xfffffff00b00780c */ /* 0x040fe40003f42270 */
[C---:B------:R-:W-:Y:S02]  /*0b70*/  ISETP.EQ.AND P1, PT, R11.reuse, -0xc, PT ;  /* 0xfffffff40b00780c */ /* 0x040fe40003f22270 */
[C---:B------:R-:W-:Y:S02]  /*0b80*/  ISETP.EQ.AND P0, PT, R11.reuse, -0x8, PT ;  /* 0xfffffff80b00780c */ /* 0x040fe40003f02270 */
[----:B------:R-:W-:-:S03]  /*0b90*/  ISETP.EQ.AND P5, PT, R11, RZ, PT ;  /* 0x000000ff0b00720c */ /* 0x000fc60003fa2270 */
[--C-:B------:R-:W-:Y:S01]  /*0ba0*/  @P3 IMAD.MOV.U32 R5, RZ, RZ, R4.reuse ;  /* 0x000000ffff053224 */ /* 0x100fe200078e0004 */
[C---:B------:R-:W-:Y:S01]  /*0bb0*/  ISETP.EQ.AND P3, PT, R11.reuse, -0x4, PT ;  /* 0xfffffffc0b00780c */ /* 0x040fe20003f62270 */
[----:B------:R-:W-:Y:S02]  /*0bc0*/  @P4 IMAD.MOV.U32 R6, RZ, RZ, R4 ;  /* 0x000000ffff064224 */ /* 0x000fe400078e0004 */
[----:B------:R-:W-:Y:S01]  /*0bd0*/  @P4 IMAD.MOV.U32 R5, RZ, RZ, R14 ;  /* 0x000000ffff054224 */ /* 0x000fe200078e000e */
[----:B------:R-:W-:Y:S01]  /*0be0*/  ISETP.EQ.AND P4, PT, R11, 0x4, PT ;  /* 0x000000040b00780c */ /* 0x000fe20003f82270 */
[----:B------:R-:W-:Y:S01]  /*0bf0*/  @P2 IMAD.MOV.U32 R5, RZ, RZ, R15 ;  /* 0x000000ffff052224 */ /* 0x000fe200078e000f */
[----:B------:R-:W-:Y:S01]  /*0c00*/  @P2 MOV R6, R14 ;  /* 0x0000000e00062202 */ /* 0x000fe20000000f00 */
[----:B------:R-:W-:Y:S02]  /*0c10*/  @P1 IMAD.MOV.U32 R5, RZ, RZ, R16 ;  /* 0x000000ffff051224 */ /* 0x000fe400078e0010 */
[----:B------:R-:W-:-:S02]  /*0c20*/  @P0 IMAD.MOV.U32 R5, RZ, RZ, R17 ;  /* 0x000000ffff050224 */ /* 0x000fc400078e0011 */
[----:B------:R-:W-:Y:S01]  /*0c30*/  @P1 IMAD.MOV.U32 R6, RZ, RZ, R15 ;  /* 0x000000ffff061224 */ /* 0x000fe200078e000f */
[----:B------:R-:W-:Y:S01]  /*0c40*/  @P0 MOV R6, R16 ;  /* 0x0000001000060202 */ /* 0x000fe20000000f00 */
[----:B------:R-:W-:Y:S02]  /*0c50*/  @P3 IMAD.MOV.U32 R5, RZ, RZ, R18 ;  /* 0x000000ffff053224 */ /* 0x000fe400078e0012 */
[--C-:B------:R-:W-:Y:S02]  /*0c60*/  @P5 IMAD.MOV.U32 R5, RZ, RZ, R0.reuse ;  /* 0x000000ffff055224 */ /* 0x100fe400078e0000 */
[----:B------:R-:W-:Y:S01]  /*0c70*/  @P3 IMAD.MOV.U32 R6, RZ, RZ, R17 ;  /* 0x000000ffff063224 */ /* 0x000fe200078e0011 */
[----:B------:R-:W-:Y:S01]  /*0c80*/  @P5 MOV R6, R18 ;  /* 0x0000001200065202 */ /* 0x000fe20000000f00 */
[----:B------:R-:W-:Y:S02]  /*0c90*/  @P4 IMAD.MOV.U32 R6, RZ, RZ, R0 ;  /* 0x000000ffff064224 */ /* 0x000fe400078e0000 */
[----:B------:R-:W-:Y:S01]  /*0ca0*/  IMAD.MOV.U32 R9, RZ, RZ, R5 ;  /* 0x000000ffff097224 */ /* 0x000fe200078e0005 */
[----:B------:R-:W-:Y:S06]  /*0cb0*/  @!P6 BRA `(.L_x_9) ;  /* 0x000000000028e947 */ /* 0x000fec0003800000 */
[----:B------:R-:W-:Y:S01]  /*0cc0*/  @P1 MOV R4, R14 ;  /* 0x0000000e00041202 */ /* 0x000fe20000000f00 */
[----:B------:R-:W-:Y:S01]  /*0cd0*/  @P0 IMAD.MOV.U32 R4, RZ, RZ, R15 ;  /* 0x000000ffff040224 */ /* 0x000fe200078e000f */
[----:B------:R-:W-:Y:S01]  /*0ce0*/  ISETP.EQ.AND P0, PT, R11, 0x8, PT ;  /* 0x000000080b00780c */ /* 0x000fe20003f02270 */
[----:B------:R-:W-:Y:S01]  /*0cf0*/  @P3 IMAD.MOV.U32 R4, RZ, RZ, R16 ;  /* 0x000000ffff043224 */ /* 0x000fe200078e0010 */
[----:B------:R-:W-:Y:S01]  /*0d00*/  LOP3.LUT R5, R10, 0x1f, RZ, 0xc0, !PT ;  /* 0x0000001f0a057812 */ /* 0x000fe200078ec0ff */
[----:B------:R-:W-:Y:S01]  /*0d10*/  @P5 IMAD.MOV.U32 R4, RZ, RZ, R17 ;  /* 0x000000ffff045224 */ /* 0x000fe200078e0011 */
[----:B------:R-:W-:Y:S02]  /*0d20*/  @P4 MOV R4, R18 ;  /* 0x0000001200044202 */ /* 0x000fe40000000f00 */
[----:B------:R-:W-:-:S07]  /*0d30*/  SHF.L.W.U32.HI R9, R6, R5, R9 ;  /* 0x0000000506097219 */ /* 0x000fce0000010e09 */
[----:B------:R-:W-:-:S05]  /*0d40*/  @P0 IMAD.MOV.U32 R4, RZ, RZ, R0 ;  /* 0x000000ffff040224 */ /* 0x000fca00078e0000 */
[----:B------:R-:W-:-:S07]  /*0d50*/  SHF.L.W.U32.HI R6, R4, R5, R6 ;  /* 0x0000000504067219 */ /* 0x000fce0000010e06 */
.L_x_9:
[----:B------:R-:W-:Y:S05]  /*0d60*/  BSYNC.RECONVERGENT B1 ;  /* 0x0000000000017941 */ /* 0x000fea0003800200 */
.L_x_8:
        /* <DEDUP_REMOVED lines=8> */
[----:B------:R-:W-:Y:S02]  /*0df0*/  LOP3.LUT R3, R0, R3, RZ, 0x3c, !PT ;  /* 0x0000000300037212 */ /* 0x000fe400078e3cff */
[----:B------:R-:W0:Y:S02]  /*0e00*/  I2F.F64.S64 R4, R12 ;  /* 0x0000000c00047312 */ /* 0x000e240000301c00 */
[----:B------:R-:W-:Y:S01]  /*0e10*/  ISETP.GE.AND P0, PT, R3, RZ, PT ;  /* 0x000000ff0300720c */ /* 0x000fe20003f06270 */
[----:B0-----:R-:W-:Y:S01]  /*0e20*/  DMUL R10, R4, UR4 ;  /* 0x00000004040a7c28 */ /* 0x001fe20008000000 */
[----:B------:R-:W-:-:S04]  /*0e30*/  SHF.R.U32.HI R5, RZ, 0x1e, R9 ;  /* 0x0000001eff057819 */ /* 0x000fc80000011609 */
[----:B------:R-:W-:-:S05]  /*0e40*/  LEA.HI R5, R0, R5, RZ, 0x1 ;  /* 0x0000000500057211 */ /* 0x000fca00078f08ff */
[----:B------:R-:W0:Y:S01]  /*0e50*/  F2F.F32.F64 R10, R10 ;  /* 0x0000000a000a7310 */ /* 0x000e220000301000 */
[----:B------:R-:W-:-:S05]  /*0e60*/  IMAD.MOV R0, RZ, RZ, -R5 ;  /* 0x000000ffff007224 */ /* 0x000fca00078e0a05 */
[----:B------:R-:W-:Y:S02]  /*0e70*/  @!P1 MOV R5, R0 ;  /* 0x0000000000059202 */ /* 0x000fe40000000f00 */
[----:B0-----:R-:W-:-:S07]  /*0e80*/  FSEL R6, -R10, R10, !P0 ;  /* 0x0000000a0a067208 */ /* 0x001fce0004000100 */
.L_x_6:
[----:B------:R-:W-:Y:S05]  /*0e90*/  BSYNC.RECONVERGENT B0 ;  /* 0x0000000000007941 */ /* 0x000fea0003800200 */
.L_x_5:
[----:B------:R-:W-:Y:S01]  /*0ea0*/  FMUL R3, R6, R6 ;  /* 0x0000000606037220 */ /* 0x000fe20000400000 */
[----:B------:R-:W-:Y:S01]  /*0eb0*/  LOP3.LUT R0, R5, 0x1, RZ, 0xc0, !PT ;  /* 0x0000000105007812 */ /* 0x000fe200078ec0ff */
[----:B------:R-:W-:Y:S01]  /*0ec0*/  IMAD.MOV.U32 R10, RZ, RZ, 0x3c0885e4 ;  /* 0x3c0885e4ff0a7424 */ /* 0x000fe200078e00ff */
[----:B------:R-:W-:Y:S01]  /*0ed0*/  BSSY.RECONVERGENT B0, `(.L_x_10) ;  /* 0x000001d000007945 */ /* 0x000fe20003800200 */
[----:B------:R-:W-:Y:S01]  /*0ee0*/  FFMA R7, R3, R7, -0.0013887860113754868507 ;  /* 0xbab607ed03077423 */ /* 0x000fe20000000007 */
[----:B------:R-:W-:Y:S01]  /*0ef0*/  ISETP.NE.U32.AND P0, PT, R0, 0x1, PT ;  /* 0x000000010000780c */ /* 0x000fe20003f05070 */
[----:B------:R-:W-:Y:S02]  /*0f00*/  VIADD R5, R5, 0x1 ;  /* 0x0000000105057836 */ /* 0x000fe40000000000 */
[----:B------:R-:W-:Y:S01]  /*0f10*/  IMAD.MOV.U32 R9, RZ, RZ, 0x3e2aaaa8 ;  /* 0x3e2aaaa8ff097424 */ /* 0x000fe200078e00ff */
[----:B------:R-:W-:Y:S02]  /*0f20*/  FSEL R4, R7, -0.00019574658654164522886, P0 ;  /* 0xb94d415307047808 */ /* 0x000fe40000000000 */
[----:B------:R-:W-:-:S02]  /*0f30*/  FSEL R10, R10, 0.041666727513074874878, !P0 ;  /* 0x3d2aaabb0a0a7808 */ /* 0x000fc40004000000 */
[----:B------:R-:W-:Y:S02]  /*0f40*/  LOP3.LUT P1, RZ, R5, 0x2, RZ, 0xc0, !PT ;  /* 0x0000000205ff7812 */ /* 0x000fe4000782c0ff */
[----:B------:R-:W-:Y:S01]  /*0f50*/  FSEL R0, R6, 1, !P0 ;  /* 0x3f80000006007808 */ /* 0x000fe20004000000 */
[----:B------:R-:W-:Y:S01]  /*0f60*/  FFMA R4, R3, R4, R10 ;  /* 0x0000000403047223 */ /* 0x000fe2000000000a */
[----:B------:R-:W-:-:S03]  /*0f70*/  FSEL R7, -R9, -0.4999999701976776123, !P0 ;  /* 0xbeffffff09077808 */ /* 0x000fc60004000100 */
[C---:B------:R-:W-:Y:S02]  /*0f80*/  FFMA R5, R3.reuse, R0, RZ ;  /* 0x0000000003057223 */ /* 0x040fe400000000ff */
[----:B------:R-:W-:-:S04]  /*0f90*/  FFMA R4, R3, R4, R7 ;  /* 0x0000000403047223 */ /* 0x000fc80000000007 */
[----:B------:R-:W-:-:S04]  /*0fa0*/  FFMA R0, R5, R4, R0 ;  /* 0x0000000405007223 */ /* 0x000fc80000000000 */
[----:B------:R-:W-:-:S04]  /*0fb0*/  @P1 FADD R0, RZ, -R0 ;  /* 0x80000000ff001221 */ /* 0x000fc80000000000 */
[----:B------:R-:W-:-:S04]  /*0fc0*/  FMUL R3, R0, R0 ;  /* 0x0000000000037220 */ /* 0x000fc80000400000 */
[----:B------:R-:W-:-:S04]  /*0fd0*/  FFMA R3, R8, R8, R3 ;  /* 0x0000000808037223 */ /* 0x000fc80000000003 */
[----:B------:R0:W1:Y:S01]  /*0fe0*/  MUFU.RSQ R4, R3 ;  /* 0x0000000300047308 */ /* 0x0000620000001400 */
[----:B------:R-:W-:-:S04]  /*0ff0*/  IADD3 R0, PT, PT, R3, -0xd000000, RZ ;  /* 0xf300000003007810 */ /* 0x000fc80007ffe0ff */
[----:B------:R-:W-:-:S13]  /*1000*/  ISETP.GT.U32.AND P0, PT, R0, 0x727fffff, PT ;  /* 0x727fffff0000780c */ /* 0x000fda0003f04070 */
[----:B01----:R-:W-:Y:S05]  /*1010*/  @!P0 BRA `(.L_x_11) ;  /* 0x0000000000108947 */ /* 0x003fea0003800000 */
[----:B------:R-:W-:-:S07]  /*1020*/  MOV R8, 0x1040 ;  /* 0x0000104000087802 */ /* 0x000fce0000000f00 */
[----:B------:R-:W-:Y:S05]  /*1030*/  CALL.REL.NOINC `($__internal_0_$__cuda_sm20_sqrt_rn_f32_slowpath) ;  /* 0x0000000000347944 */ /* 0x000fea0003c00000 */
[----:B------:R-:W-:Y:S01]  /*1040*/  IMAD.MOV.U32 R0, RZ, RZ, R3 ;  /* 0x000000ffff007224 */ /* 0x000fe200078e0003 */
[----:B------:R-:W-:Y:S06]  /*1050*/  BRA `(.L_x_12) ;  /* 0x0000000000107947 */ /* 0x000fec0003800000 */
.L_x_11:
[----:B------:R-:W-:Y:S01]  /*1060*/  FMUL.FTZ R0, R3, R4 ;  /* 0x0000000403007220 */ /* 0x000fe20000410000 */
[----:B------:R-:W-:-:S03]  /*1070*/  FMUL.FTZ R4, R4, 0.5 ;  /* 0x3f00000004047820 */ /* 0x000fc60000410000 */
[----:B------:R-:W-:-:S04]  /*1080*/  FFMA R3, -R0, R0, R3 ;  /* 0x0000000000037223 */ /* 0x000fc80000000103 */
[----:B------:R-:W-:-:S07]  /*1090*/  FFMA R0, R3, R4, R0 ;  /* 0x0000000403007223 */ /* 0x000fce0000000000 */
.L_x_12:
[----:B------:R-:W-:Y:S05]  /*10a0*/  BSYNC.RECONVERGENT B0 ;  /* 0x0000000000007941 */ /* 0x000fea0003800200 */
.L_x_10:
[----:B------:R-:W0:Y:S02]  /*10b0*/  LDC.64 R4, c[0x0][0x380] ;  /* 0x0000e000ff047b82 */ /* 0x000e240000000a00 */
[----:B0-----:R-:W-:-:S05]  /*10c0*/  IMAD.WIDE R2, R2, 0x4, R4 ;  /* 0x0000000402027825 */ /* 0x001fca00078e0204 */
[----:B------:R-:W2:Y:S02]  /*10d0*/  LDG.E R5, desc[UR6][R2.64] ;  /* 0x0000000602057981 */ /* 0x000ea4000c1e1900 */
[----:B--2---:R-:W-:-:S05]  /*10e0*/  FADD R5, R5, R0 ;  /* 0x0000000005057221 */ /* 0x004fca0000000000 */
[----:B------:R-:W-:Y:S01]  /*10f0*/  STG.E desc[UR6][R2.64], R5 ;  /* 0x0000000502007986 */ /* 0x000fe2000c101906 */
[----:B------:R-:W-:Y:S05]  /*1100*/  EXIT ;  /* 0x000000000000794d */ /* 0x000fea0003800000 */
        .weak           $__internal_0_$__cuda_sm20_sqrt_rn_f32_slowpath
        .type           $__internal_0_$__cuda_sm20_sqrt_rn_f32_slowpath,@function
        .size           $__internal_0_$__cuda_sm20_sqrt_rn_f32_slowpath,(.L_x_15 - $__internal_0_$__cuda_sm20_sqrt_rn_f32_slowpath)
$__internal_0_$__cuda_sm20_sqrt_rn_f32_slowpath:
[----:B------:R-:W-:-:S13]  /*1110*/  LOP3.LUT P0, RZ, R3, 0x7fffffff, RZ, 0xc0, !PT ;  /* 0x7fffffff03ff7812 */ /* 0x000fda000780c0ff */
[----:B------:R-:W-:Y:S05]  /*1120*/  @!P0 BRA `(.L_x_13) ;  /* 0x0000000000448947 */ /* 0x000fea0003800000 */
[----:B------:R-:W-:Y:S01]  /*1130*/  FSETP.GEU.FTZ.AND P0, PT, R3, RZ, PT ;  /* 0x000000ff0300720b */ /* 0x000fe20003f1e000 */
[----:B------:R-:W-:-:S12]  /*1140*/  IMAD.MOV.U32 R0, RZ, RZ, R3 ;  /* 0x000000ffff007224 */ /* 0x000fd800078e0003 */
[----:B------:R-:W-:Y:S01]  /*1150*/  @!P0 IMAD.MOV.U32 R3, RZ, RZ, 0x7fffffff ;  /* 0x7fffffffff038424 */ /* 0x000fe200078e00ff */
[----:B------:R-:W-:Y:S06]  /*1160*/  @!P0 BRA `(.L_x_13) ;  /* 0x0000000000348947 */ /* 0x000fec0003800000 */
[----:B------:R-:W-:-:S13]  /*1170*/  FSETP.GTU.FTZ.AND P0, PT, |R0|, +INF , PT ;  /* 0x7f8000000000780b */ /* 0x000fda0003f1c200 */
[----:B------:R-:W-:Y:S01]  /*1180*/  @P0 FADD.FTZ R3, R0, 1 ;  /* 0x3f80000000030421 */ /* 0x000fe20000010000 */
[----:B------:R-:W-:Y:S06]  /*1190*/  @P0 BRA `(.L_x_13) ;  /* 0x0000000000280947 */ /* 0x000fec0003800000 */
[----:B------:R-:W-:-:S13]  /*11a0*/  FSETP.NEU.FTZ.AND P0, PT, |R0|, +INF , PT ;  /* 0x7f8000000000780b */ /* 0x000fda0003f1d200 */
[----:B------:R-:W-:-:S04]  /*11b0*/  @P0 FFMA R4, R0, 1.84467440737095516160e+19, RZ ;  /* 0x5f80000000040823 */ /* 0x000fc800000000ff */
[----:B------:R-:W0:Y:S02]  /*11c0*/  @P0 MUFU.RSQ R3, R4 ;  /* 0x0000000400030308 */ /* 0x000e240000001400 */
[----:B0-----:R-:W-:Y:S01]  /*11d0*/  @P0 FMUL.FTZ R5, R4, R3 ;  /* 0x0000000304050220 */ /* 0x001fe20000410000 */
[----:B------:R-:W-:Y:S01]  /*11e0*/  @P0 FMUL.FTZ R7, R3, 0.5 ;  /* 0x3f00000003070820 */ /* 0x000fe20000410000 */
[----:B------:R-:W-:Y:S02]  /*11f0*/  @!P0 MOV R3, R0 ;  /* 0x0000000000038202 */ /* 0x000fe40000000f00 */
[----:B------:R-:W-:-:S04]  /*1200*/  @P0 FADD.FTZ R6, -R5, -RZ ;  /* 0x800000ff05060221 */ /* 0x000fc80000010100 */
[----:B------:R-:W-:-:S04]  /*1210*/  @P0 FFMA R6, R5, R6, R4 ;  /* 0x0000000605060223 */ /* 0x000fc80000000004 */
[----:B------:R-:W-:-:S04]  /*1220*/  @P0 FFMA R6, R6, R7, R5 ;  /* 0x0000000706060223 */ /* 0x000fc80000000005 */
[----:B------:R-:W-:-:S07]  /*1230*/  @P0 FMUL.FTZ R3, R6, 2.3283064365386962891e-10 ;  /* 0x2f80000006030820 */ /* 0x000fce0000410000 */
.L_x_13:
[----:B------:R-:W-:Y:S02]  /*1240*/  IMAD.MOV.U32 R4, RZ, RZ, R8 ;  /* 0x000000ffff047224 */ /* 0x000fe400078e0008 */
[----:B------:R-:W-:-:S04]  /*1250*/  IMAD.MOV.U32 R5, RZ, RZ, 0x0 ;  /* 0x00000000ff057424 */ /* 0x000fc800078e00ff */
[----:B------:R-:W-:Y:S05]  /*1260*/  RET.REL.NODEC R4 `(_Z6kernelPfi) ;  /* 0xffffffec04647950 */ /* 0x000fea0003c3ffff */
.L_x_14:
[----:B------:R-:W-:-:S00]  /*1270*/  BRA `(.L_x_14) ;  /* 0xfffffffc00fc7947 */ /* 0x000fc0000383ffff */
[----:B------:R-:W-:-:S00]  /*1280*/  NOP ;  /* 0x0000000000007918 */ /* 0x000fc00000000000 */
[----:B------:R-:W-:-:S00]  /*1290*/  NOP ;  /* 0x0000000000007918 */ /* 0x000fc00000000000 */
[----:B------:R-:W-:-:S00]  /*12a0*/  NOP ;  /* 0x0000000000007918 */ /* 0x000fc00000000000 */
[----:B------:R-:W-:-:S00]  /*12b0*/  NOP ;  /* 0x0000000000007918 */ /* 0x000fc00000000000 */
[----:B------:R-:W-:-:S00]  /*12c0*/  NOP ;  /* 0x0000000000007918 */ /* 0x000fc00000000000 */
[----:B------:R-:W-:-:S00]  /*12d0*/  NOP ;  /* 0x0000000000007918 */ /* 0x000fc00000000000 */
[----:B------:R-:W-:-:S00]  /*12e0*/  NOP ;  /* 0x0000000000007918 */ /* 0x000fc00000000000 */
[----:B------:R-:W-:-:S00]  /*12f0*/  NOP ;  /* 0x0000000000007918 */ /* 0x000fc00000000000 */
.L_x_15:


//--------------------- .nv.global.init           --------------------------
	.section	.nv.global.init,"aw",@progbits
	.align	4
.nv.global.init:
	.type		__cudart_i2opi_f,@object
	.size		__cudart_i2opi_f,(.L_0 - __cudart_i2opi_f)
__cudart_i2opi_f:
        /*0000*/ 	.byte	0x41, 0x90, 0x43, 0x3c, 0x99, 0x95, 0x62, 0xdb, 0xc0, 0xdd, 0x34, 0xf5, 0xd1, 0x57, 0x27, 0xfc
        /*0010*/ 	.byte	0x29, 0x15, 0x44, 0x4e, 0x6e, 0x83, 0xf9, 0xa2
.L_0:


//--------------------- .nv.shared.reserved.0     --------------------------
	.section	.nv.shared.reserved.0,"aw",@nobits
	.weak		__nv_reservedSMEM_offset_0_alias
	.size		__nv_reservedSMEM_offset_0_alias, 0, 64
	.other		__nv_reservedSMEM_offset_0_alias,@"STO_CUDA_RESERVED_SHARED STV_DEFAULT"
__nv_reservedSMEM_offset_0_alias:
	.zero		0
	.zero		64


//--------------------- .nv.constant0._Z6kernelPfi --------------------------
	.section	.nv.constant0._Z6kernelPfi,"a",@progbits
	.sectionflags	@""
	.align	4
.nv.constant0._Z6kernelPfi:
	.zero		908


//--------------------- SYMBOLS --------------------------

	.type		.nv.reservedSmem.offset0,@object
	.size		.nv.reservedSmem.offset0,0x4
